//
// Generated by NVIDIA NVVM Compiler
//
// Compiler Build ID: CL-36424714
// Cuda compilation tools, release 13.0, V13.0.88
// Based on NVVM 20.0.0
//

.version 9.0
.target sm_100
.address_size 64

	// .globl	_Z10CUDA_mmultPKdS0_Pd

.visible .entry _Z10CUDA_mmultPKdS0_Pd(
	.param .u64 .ptr .align 1 _Z10CUDA_mmultPKdS0_Pd_param_0,
	.param .u64 .ptr .align 1 _Z10CUDA_mmultPKdS0_Pd_param_1,
	.param .u64 .ptr .align 1 _Z10CUDA_mmultPKdS0_Pd_param_2
)
{
	.reg .pred 	%p<3>;
	.reg .b32 	%r<32>;
	.reg .b64 	%rd<53>;
	.reg .b64 	%fd<52>;

	mov.u32 	%r5, %ntid.x;
	mov.u32 	%r6, %ctaid.x;
	mov.u32 	%r7, %tid.x;
	mad.lo.s32 	%r1, %r5, %r6, %r7;
	add.s32 	%r8, %r1, -1;
	setp.gt.u32 	%p1, %r8, 1048574;
	@%p1 bra 	$L__BB0_4;
	ld.param.u64 	%rd49, [_Z10CUDA_mmultPKdS0_Pd_param_1];
	ld.param.u64 	%rd48, [_Z10CUDA_mmultPKdS0_Pd_param_0];
	shr.s32 	%r10, %r1, 31;
	shr.u32 	%r11, %r10, 22;
	add.s32 	%r12, %r1, %r11;
	and.b32  	%r13, %r12, -1024;
	sub.s32 	%r2, %r1, %r13;
	add.s32 	%r14, %r2, 3072;
	mul.wide.u32 	%rd1, %r14, 8;
	add.s32 	%r15, %r2, 4096;
	mul.wide.u32 	%rd2, %r15, 8;
	add.s32 	%r16, %r2, 5120;
	mul.wide.u32 	%rd3, %r16, 8;
	add.s32 	%r17, %r2, 6144;
	mul.wide.u32 	%rd4, %r17, 8;
	add.s32 	%r18, %r2, 7168;
	mul.wide.u32 	%rd5, %r18, 8;
	add.s32 	%r19, %r2, 8192;
	mul.wide.u32 	%rd6, %r19, 8;
	add.s32 	%r20, %r2, 11264;
	mul.wide.u32 	%rd7, %r20, 8;
	add.s32 	%r21, %r2, 13312;
	mul.wide.u32 	%rd8, %r21, 8;
	add.s32 	%r22, %r2, 15360;
	mul.wide.u32 	%rd9, %r22, 8;
	shr.u32 	%r23, %r1, 10;
	and.b32  	%r24, %r23, 1023;
	mul.wide.u32 	%rd19, %r24, 8192;
	cvta.to.global.u64 	%rd20, %rd48;
	add.s64 	%rd21, %rd19, %rd20;
	add.s64 	%rd51, %rd21, 64;
	cvta.to.global.u64 	%rd52, %rd49;
	mov.b32 	%r31, 0;
	mov.f64 	%fd51, 0d0000000000000000;
	add.s32 	%r25, %r2, 1024;
	add.s32 	%r26, %r2, 2048;
	add.s32 	%r27, %r2, 9216;
$L__BB0_2:
	ld.global.f64 	%fd4, [%rd51+-64];
	mul.wide.u32 	%rd22, %r2, 8;
	add.s64 	%rd23, %rd52, %rd22;
	ld.global.f64 	%fd5, [%rd23];
	fma.rn.f64 	%fd6, %fd4, %fd5, %fd51;
	ld.global.f64 	%fd7, [%rd51+-56];
	mul.wide.u32 	%rd24, %r25, 8;
	add.s64 	%rd25, %rd52, %rd24;
	ld.global.f64 	%fd8, [%rd25];
	fma.rn.f64 	%fd9, %fd7, %fd8, %fd6;
	ld.global.f64 	%fd10, [%rd51+-48];
	mul.wide.u32 	%rd26, %r26, 8;
	add.s64 	%rd27, %rd52, %rd26;
	ld.global.f64 	%fd11, [%rd27];
	fma.rn.f64 	%fd12, %fd10, %fd11, %fd9;
	ld.global.f64 	%fd13, [%rd51+-40];
	add.s64 	%rd28, %rd52, %rd1;
	ld.global.f64 	%fd14, [%rd28];
	fma.rn.f64 	%fd15, %fd13, %fd14, %fd12;
	ld.global.f64 	%fd16, [%rd51+-32];
	add.s64 	%rd29, %rd52, %rd2;
	ld.global.f64 	%fd17, [%rd29];
	fma.rn.f64 	%fd18, %fd16, %fd17, %fd15;
	ld.global.f64 	%fd19, [%rd51+-24];
	add.s64 	%rd30, %rd52, %rd3;
	ld.global.f64 	%fd20, [%rd30];
	fma.rn.f64 	%fd21, %fd19, %fd20, %fd18;
	ld.global.f64 	%fd22, [%rd51+-16];
	add.s64 	%rd31, %rd52, %rd4;
	ld.global.f64 	%fd23, [%rd31];
	fma.rn.f64 	%fd24, %fd22, %fd23, %fd21;
	ld.global.f64 	%fd25, [%rd51+-8];
	add.s64 	%rd32, %rd52, %rd5;
	ld.global.f64 	%fd26, [%rd32];
	fma.rn.f64 	%fd27, %fd25, %fd26, %fd24;
	ld.global.f64 	%fd28, [%rd51];
	add.s64 	%rd33, %rd52, %rd6;
	ld.global.f64 	%fd29, [%rd33];
	fma.rn.f64 	%fd30, %fd28, %fd29, %fd27;
	ld.global.f64 	%fd31, [%rd51+8];
	mul.wide.u32 	%rd34, %r27, 8;
	add.s64 	%rd35, %rd52, %rd34;
	ld.global.f64 	%fd32, [%rd35];
	fma.rn.f64 	%fd33, %fd31, %fd32, %fd30;
	ld.global.f64 	%fd34, [%rd51+16];
	add.s32 	%r28, %r2, 10240;
	mul.wide.u32 	%rd36, %r28, 8;
	add.s64 	%rd37, %rd52, %rd36;
	ld.global.f64 	%fd35, [%rd37];
	fma.rn.f64 	%fd36, %fd34, %fd35, %fd33;
	ld.global.f64 	%fd37, [%rd51+24];
	add.s64 	%rd38, %rd52, %rd7;
	ld.global.f64 	%fd38, [%rd38];
	fma.rn.f64 	%fd39, %fd37, %fd38, %fd36;
	ld.global.f64 	%fd40, [%rd51+32];
	add.s32 	%r29, %r2, 12288;
	mul.wide.u32 	%rd39, %r29, 8;
	add.s64 	%rd40, %rd52, %rd39;
	ld.global.f64 	%fd41, [%rd40];
	fma.rn.f64 	%fd42, %fd40, %fd41, %fd39;
	ld.global.f64 	%fd43, [%rd51+40];
	add.s64 	%rd41, %rd52, %rd8;
	ld.global.f64 	%fd44, [%rd41];
	fma.rn.f64 	%fd45, %fd43, %fd44, %fd42;
	ld.global.f64 	%fd46, [%rd51+48];
	add.s32 	%r30, %r2, 14336;
	mul.wide.u32 	%rd42, %r30, 8;
	add.s64 	%rd43, %rd52, %rd42;
	ld.global.f64 	%fd47, [%rd43];
	fma.rn.f64 	%fd48, %fd46, %fd47, %fd45;
	ld.global.f64 	%fd49, [%rd51+56];
	add.s64 	%rd44, %rd52, %rd9;
	ld.global.f64 	%fd50, [%rd44];
	fma.rn.f64 	%fd51, %fd49, %fd50, %fd48;
	add.s32 	%r31, %r31, 16;
	add.s64 	%rd52, %rd52, 131072;
	add.s64 	%rd51, %rd51, 128;
	setp.ne.s32 	%p2, %r31, 1024;
	@%p2 bra 	$L__BB0_2;
	ld.param.u64 	%rd50, [_Z10CUDA_mmultPKdS0_Pd_param_2];
	cvta.to.global.u64 	%rd45, %rd50;
	mul.wide.u32 	%rd46, %r1, 8;
	add.s64 	%rd47, %rd45, %rd46;
	st.global.f64 	[%rd47], %fd51;
$L__BB0_4:
	ret;

}


// ===== COMPILED SASS (sm_100) =====

	.target	sm_100

	.elftype	@"ET_EXEC"


//--------------------- .note.nv.tkinfo           --------------------------
	.section	.note.nv.tkinfo,"",@"SHT_NOTE"
	.sectionflags	@"SHF_NOTE_NV_TKINFO"
	.tkinfo
        /*0018*/ 	.word	0x00000002
        /*0030*/ 	.string	""
        /*0030*/ 	.string	"ptxas"
        /*0030*/ 	.string	"Cuda compilation tools, release 13.0, V13.0.88"
        /*0030*/ 	.string	"Build cuda_13.0.r13.0/compiler.36424714_0"
        /*0030*/ 	.string	"-arch sm_100 -m 64 "



//--------------------- .note.nv.cuinfo           --------------------------
	.section	.note.nv.cuinfo,"",@"SHT_NOTE"
	.sectionflags	@"SHF_NOTE_NV_CUINFO"
        /*0018*/ 	.short	0x0002
        /*001a*/ 	.short	0x0064
        /*001c*/ 	.short	0x0082
	.zero		2


//--------------------- .nv.info                  --------------------------
	.section	.nv.info,"",@"SHT_CUDA_INFO"
	.align	4


	//----- nvinfo : EIATTR_REGCOUNT
	.align		4
        /*0000*/ 	.byte	0x04, 0x2f
        /*0002*/ 	.short	(.L_1 - .L_0)
	.align		4
.L_0:
        /*0004*/ 	.word	index@(_Z10CUDA_mmultPKdS0_Pd)
        /*0008*/ 	.word	0x00000028


	//----- nvinfo : EIATTR_FRAME_SIZE
	.align		4
.L_1:
        /*000c*/ 	.byte	0x04, 0x11
        /*000e*/ 	.short	(.L_3 - .L_2)
	.align		4
.L_2:
        /*0010*/ 	.word	index@(_Z10CUDA_mmultPKdS0_Pd)
        /*0014*/ 	.word	0x00000000


	//----- nvinfo : EIATTR_MIN_STACK_SIZE
	.align		4
.L_3:
        /*0018*/ 	.byte	0x04, 0x12
        /*001a*/ 	.short	(.L_5 - .L_4)
	.align		4
.L_4:
        /*001c*/ 	.word	index@(_Z10CUDA_mmultPKdS0_Pd)
        /*0020*/ 	.word	0x00000000
.L_5:


//--------------------- .nv.compat                --------------------------
	.section	.nv.compat,"",@"SHT_CUDA_COMPAT_INFO"
	.align	4
        /*0000*/ 	.byte	0x02, 0x09, 0x00, 0x00, 0x02, 0x02, 0x01, 0x00, 0x02, 0x05, 0x05, 0x00, 0x03, 0x07, 0x01, 0x01
        /*0010*/ 	.byte	0x02, 0x03, 0x00, 0x00, 0x02, 0x06, 0x01, 0x00, 0x04, 0x0b, 0x08, 0x00, 0x01, 0x00, 0x00, 0x00
        /*0020*/ 	.byte	0x00, 0x00, 0x00, 0x00


//--------------------- .nv.info._Z10CUDA_mmultPKdS0_Pd --------------------------
	.section	.nv.info._Z10CUDA_mmultPKdS0_Pd,"",@"SHT_CUDA_INFO"
	.sectionflags	@""
	.align	4


	//----- nvinfo : EIATTR_CUDA_API_VERSION
	.align		4
        /*0000*/ 	.byte	0x04, 0x37
        /*0002*/ 	.short	(.L_7 - .L_6)
.L_6:
        /*0004*/ 	.word	0x00000082


	//----- nvinfo : EIATTR_KPARAM_INFO
	.align		4
.L_7:
        /*0008*/ 	.byte	0x04, 0x17
        /*000a*/ 	.short	(.L_9 - .L_8)
.L_8:
        /*000c*/ 	.word	0x00000000
        /*0010*/ 	.short	0x0002
        /*0012*/ 	.short	0x0010
        /*0014*/ 	.byte	0x00, 0xf5, 0x21, 0x00


	//----- nvinfo : EIATTR_KPARAM_INFO
	.align		4
.L_9:
        /*0018*/ 	.byte	0x04, 0x17
        /*001a*/ 	.short	(.L_11 - .L_10)
.L_10:
        /*001c*/ 	.word	0x00000000
        /*0020*/ 	.short	0x0001
        /*0022*/ 	.short	0x0008
        /*0024*/ 	.byte	0x00, 0xf5, 0x21, 0x00


	//----- nvinfo : EIATTR_KPARAM_INFO
	.align		4
.L_11:
        /*0028*/ 	.byte	0x04, 0x17
        /*002a*/ 	.short	(.L_13 - .L_12)
.L_12:
        /*002c*/ 	.word	0x00000000
        /*0030*/ 	.short	0x0000
        /*0032*/ 	.short	0x0000
        /*0034*/ 	.byte	0x00, 0xf5, 0x21, 0x00


	//----- nvinfo : EIATTR_SPARSE_MMA_MASK
	.align		4
.L_13:
        /*0038*/ 	.byte	0x03, 0x50
        /*003a*/ 	.short	0x0000


	//----- nvinfo : EIATTR_MAXREG_COUNT
	.align		4
        /*003c*/ 	.byte	0x03, 0x1b
        /*003e*/ 	.short	0x00ff


	//----- nvinfo : EIATTR_MERCURY_ISA_VERSION
	.align		4
        /*0040*/ 	.byte	0x03, 0x5f
        /*0042*/ 	.short	0x0101


	//----- nvinfo : EIATTR_VRC_CTA_INIT_COUNT
	.align		4
        /*0044*/ 	.byte	0x02, 0x4a
	.zero		1
	.zero		1


	//----- nvinfo : EIATTR_EXIT_INSTR_OFFSETS
	.align		4
        /*0048*/ 	.byte	0x04, 0x1c
        /*004a*/ 	.short	(.L_15 - .L_14)


	//   ....[0]....
.L_14:
        /*004c*/ 	.word	0x00000070


	//   ....[1]....
        /*0050*/ 	.word	0x00000730


	//----- nvinfo : EIATTR_CBANK_PARAM_SIZE
	.align		4
.L_15:
        /*0054*/ 	.byte	0x03, 0x19
        /*0056*/ 	.short	0x0018


	//----- nvinfo : EIATTR_PARAM_CBANK
	.align		4
        /*0058*/ 	.byte	0x04, 0x0a
        /*005a*/ 	.short	(.L_17 - .L_16)
	.align		4
.L_16:
        /*005c*/ 	.word	index@(.nv.constant0._Z10CUDA_mmultPKdS0_Pd)
        /*0060*/ 	.short	0x0380
        /*0062*/ 	.short	0x0018


	//----- nvinfo : EIATTR_SW_WAR
	.align		4
.L_17:
        /*0064*/ 	.byte	0x04, 0x36
        /*0066*/ 	.short	(.L_19 - .L_18)
.L_18:
        /*0068*/ 	.word	0x00000008
.L_19:


//--------------------- .nv.callgraph             --------------------------
	.section	.nv.callgraph,"",@"SHT_CUDA_CALLGRAPH"
	.align	4
	.sectionentsize	8
	.align		4
        /*0000*/ 	.word	0x00000000
	.align		4
        /*0004*/ 	.word	0xffffffff
	.align		4
        /*0008*/ 	.word	0x00000000
	.align		4
        /*000c*/ 	.word	0xfffffffe
	.align		4
        /*0010*/ 	.word	0x00000000
	.align		4
        /*0014*/ 	.word	0xfffffffd
	.align		4
        /*0018*/ 	.word	0x00000000
	.align		4
        /*001c*/ 	.word	0xfffffffc


//--------------------- .text._Z10CUDA_mmultPKdS0_Pd --------------------------
	.section	.text._Z10CUDA_mmultPKdS0_Pd,"ax",@progbits
	.align	128
        .global         _Z10CUDA_mmultPKdS0_Pd
        .type           _Z10CUDA_mmultPKdS0_Pd,@function
        .size           _Z10CUDA_mmultPKdS0_Pd,(.L_x_2 - _Z10CUDA_mmultPKdS0_Pd)
        .other          _Z10CUDA_mmultPKdS0_Pd,@"STO_CUDA_ENTRY STV_DEFAULT"
_Z10CUDA_mmultPKdS0_Pd:
.text._Z10CUDA_mmultPKdS0_Pd:
[----:B------:R-:W-:Y:S01]  /*0000*/  LDC R1, c[0x0][0x37c] ;  /* 0x0000df00ff017b82 */ /* 0x000fe20000000800 */
[----:B------:R-:W0:Y:S01]  /*0010*/  S2R R0, SR_CTAID.X ;  /* 0x0000000000007919 */ /* 0x000e220000002500 */
[----:B------:R-:W0:Y:S01]  /*0020*/  LDCU UR4, c[0x0][0x360] ;  /* 0x00006c00ff0477ac */ /* 0x000e220008000800 */
[----:B------:R-:W0:Y:S02]  /*0030*/  S2R R3, SR_TID.X ;  /* 0x0000000000037919 */ /* 0x000e240000002100 */
[----:B0-----:R-:W-:-:S05]  /*0040*/  IMAD R0, R0, UR4, R3 ;  /* 0x0000000400007c24 */ /* 0x001fca000f8e0203 */
[----:B------:R-:W-:-:S04]  /*0050*/  IADD3 R2, PT, PT, R0, -0x1, RZ ;  /* 0xffffffff00027810 */ /* 0x000fc80007ffe0ff */
[----:B------:R-:W-:-:S13]  /*0060*/  ISETP.GT.U32.AND P0, PT, R2, 0xffffe, PT ;  /* 0x000ffffe0200780c */ /* 0x000fda0003f04070 */
[----:B------:R-:W-:Y:S05]  /*0070*/  @P0 EXIT ;  /* 0x000000000000094d */ /* 0x000fea0003800000 */
[----:B------:R-:W0:Y:S01]  /*0080*/  LDC.64 R2, c[0x0][0x380] ;  /* 0x0000e000ff027b82 */ /* 0x000e220000000a00 */
[--C-:B------:R-:W-:Y:S01]  /*0090*/  SHF.R.U32.HI R4, RZ, 0xa, R0.reuse ;  /* 0x0000000aff047819 */ /* 0x100fe20000011600 */
[----:B------:R-:W1:Y:S01]  /*00a0*/  LDCU UR4, c[0x0][0x388] ;  /* 0x00007100ff0477ac */ /* 0x000e620008000800 */
[----:B------:R-:W-:Y:S02]  /*00b0*/  SHF.R.S32.HI R5, RZ, 0x1f, R0 ;  /* 0x0000001fff057819 */ /* 0x000fe40000011400 */
[----:B------:R-:W-:Y:S02]  /*00c0*/  CS2R R20, SRZ ;  /* 0x0000000000147805 */ /* 0x000fe4000001ff00 */
[----:B------:R-:W-:Y:S01]  /*00d0*/  LOP3.LUT R7, R4, 0x3ff, RZ, 0xc0, !PT ;  /* 0x000003ff04077812 */ /* 0x000fe200078ec0ff */
[----:B------:R-:W2:Y:S01]  /*00e0*/  LDCU.64 UR6, c[0x0][0x358] ;  /* 0x00006b00ff0677ac */ /* 0x000ea20008000a00 */
[----:B------:R-:W-:Y:S01]  /*00f0*/  LEA.HI R5, R5, R0, RZ, 0xa ;  /* 0x0000000005057211 */ /* 0x000fe200078f50ff */
[----:B------:R-:W3:Y:S03]  /*0100*/  LDC R17, c[0x0][0x38c] ;  /* 0x0000e300ff117b82 */ /* 0x000ee60000000800 */
[----:B------:R-:W-:-:S02]  /*0110*/  LOP3.LUT R5, R5, 0xfffffc00, RZ, 0xc0, !PT ;  /* 0xfffffc0005057812 */ /* 0x000fc400078ec0ff */
[----:B-1----:R-:W-:Y:S01]  /*0120*/  MOV R16, UR4 ;  /* 0x0000000400107c02 */ /* 0x002fe20008000f00 */
[----:B------:R-:W-:Y:S01]  /*0130*/  UMOV UR4, URZ ;  /* 0x000000ff00047c82 */ /* 0x000fe20008000000 */
[----:B0-----:R-:W-:-:S03]  /*0140*/  IMAD.WIDE.U32 R2, R7, 0x2000, R2 ;  /* 0x0000200007027825 */ /* 0x001fc600078e0002 */
[----:B------:R-:W-:-:S04]  /*0150*/  IADD3 R22, P0, PT, R2, 0x40, RZ ;  /* 0x0000004002167810 */ /* 0x000fc80007f1e0ff */
[----:B------:R-:W-:Y:S01]  /*0160*/  IADD3.X R23, PT, PT, RZ, R3, RZ, P0, !PT ;  /* 0x00000003ff177210 */ /* 0x000fe200007fe4ff */
[----:B------:R-:W-:-:S04]  /*0170*/  IMAD.IADD R3, R0, 0x1, -R5 ;  /* 0x0000000100037824 */ /* 0x000fc800078e0a05 */
[C---:B------:R-:W-:Y:S01]  /*0180*/  VIADD R5, R3.reuse, 0x1000 ;  /* 0x0000100003057836 */ /* 0x040fe20000000000 */
[C---:B------:R-:W-:Y:S01]  /*0190*/  IADD3 R4, PT, PT, R3.reuse, 0xc00, RZ ;  /* 0x00000c0003047810 */ /* 0x040fe20007ffe0ff */
[C---:B------:R-:W-:Y:S01]  /*01a0*/  VIADD R8, R3.reuse, 0x1c00 ;  /* 0x00001c0003087836 */ /* 0x040fe20000000000 */
[C---:B------:R-:W-:Y:S01]  /*01b0*/  IADD3 R6, PT, PT, R3.reuse, 0x1400, RZ ;  /* 0x0000140003067810 */ /* 0x040fe20007ffe0ff */
[C---:B------:R-:W-:Y:S01]  /*01c0*/  VIADD R11, R3.reuse, 0x3400 ;  /* 0x00003400030b7836 */ /* 0x040fe20000000000 */
[C---:B------:R-:W-:Y:S01]  /*01d0*/  IADD3 R7, PT, PT, R3.reuse, 0x1800, RZ ;  /* 0x0000180003077810 */ /* 0x040fe20007ffe0ff */
[C---:B------:R-:W-:Y:S01]  /*01e0*/  VIADD R31, R3.reuse, 0x800 ;  /* 0x00000800031f7836 */ /* 0x040fe20000000000 */
[C---:B------:R-:W-:Y:S01]  /*01f0*/  IADD3 R9, PT, PT, R3.reuse, 0x2000, RZ ;  /* 0x0000200003097810 */ /* 0x040fe20007ffe0ff */
[C---:B------:R-:W-:Y:S01]  /*0200*/  VIADD R37, R3.reuse, 0x3000 ;  /* 0x0000300003257836 */ /* 0x040fe20000000000 */
[C---:B------:R-:W-:Y:S02]  /*0210*/  IADD3 R10, PT, PT, R3.reuse, 0x2c00, RZ ;  /* 0x00002c00030a7810 */ /* 0x040fe40007ffe0ff */
[----:B------:R-:W-:-:S02]  /*0220*/  IADD3 R27, PT, PT, R3, 0x3c00, RZ ;  /* 0x00003c00031b7810 */ /* 0x000fc40007ffe0ff */
[C---:B------:R-:W-:Y:S02]  /*0230*/  IADD3 R29, PT, PT, R3.reuse, 0x400, RZ ;  /* 0x00000400031d7810 */ /* 0x040fe40007ffe0ff */
[C---:B------:R-:W-:Y:S02]  /*0240*/  IADD3 R33, PT, PT, R3.reuse, 0x2400, RZ ;  /* 0x0000240003217810 */ /* 0x040fe40007ffe0ff */
[C---:B------:R-:W-:Y:S02]  /*0250*/  IADD3 R35, PT, PT, R3.reuse, 0x2800, RZ ;  /* 0x0000280003237810 */ /* 0x040fe40007ffe0ff */
[----:B--23--:R-:W-:-:S07]  /*0260*/  IADD3 R2, PT, PT, R3, 0x3800, RZ ;  /* 0x0000380003027810 */ /* 0x00cfce0007ffe0ff */
.L_x_0:
[----:B------:R-:W-:Y:S01]  /*0270*/  IMAD.WIDE.U32 R24, R3, 0x8, R16 ;  /* 0x0000000803187825 */ /* 0x000fe200078e0010 */
[----:B------:R-:W-:-:S03]  /*0280*/  MOV R14, R22 ;  /* 0x00000016000e7202 */ /* 0x000fc60000000f00 */
[----:B------:R-:W-:Y:S02]  /*0290*/  IMAD.MOV.U32 R15, RZ, RZ, R23 ;  /* 0x000000ffff0f7224 */ /* 0x000fe400078e0017 */
[----:B------:R-:W2:Y:S01]  /*02a0*/  LDG.E.64 R24, desc[UR6][R24.64] ;  /* 0x0000000618187981 */ /* 0x000ea2000c1e1b00 */
[----:B------:R-:W-:-:S03]  /*02b0*/  IMAD.WIDE.U32 R22, R29, 0x8, R16 ;  /* 0x000000081d167825 */ /* 0x000fc600078e0010 */
[----:B------:R-:W2:Y:S04]  /*02c0*/  LDG.E.64 R18, desc[UR6][R14.64+-0x40] ;  /* 0xffffc0060e127981 */ /* 0x000ea8000c1e1b00 */
[----:B------:R-:W3:Y:S04]  /*02d0*/  LDG.E.64 R12, desc[UR6][R14.64+-0x38] ;  /* 0xffffc8060e0c7981 */ /* 0x000ee8000c1e1b00 */
[----:B------:R-:W3:Y:S01]  /*02e0*/  LDG.E.64 R22, desc[UR6][R22.64] ;  /* 0x0000000616167981 */ /* 0x000ee2000c1e1b00 */
[----:B--2---:R-:W-:Y:S01]  /*02f0*/  DFMA R24, R18, R24, R20 ;  /* 0x000000181218722b */ /* 0x004fe20000000014 */
[----:B------:R-:W-:-:S02]  /*0300*/  IMAD.WIDE.U32 R20, R31, 0x8, R16 ;  /* 0x000000081f147825 */ /* 0x000fc400078e0010 */
[----:B------:R-:W2:Y:S04]  /*0310*/  LDG.E.64 R18, desc[UR6][R14.64+-0x30] ;  /* 0xffffd0060e127981 */ /* 0x000ea8000c1e1b00 */
[----:B------:R-:W2:Y:S01]  /*0320*/  LDG.E.64 R20, desc[UR6][R20.64] ;  /* 0x0000000614147981 */ /* 0x000ea2000c1e1b00 */
[----:B---3--:R-:W-:Y:S01]  /*0330*/  DFMA R22, R12, R22, R24 ;  /* 0x000000160c16722b */ /* 0x008fe20000000018 */
[--C-:B------:R-:W-:Y:S02]  /*0340*/  IMAD.WIDE.U32 R24, R4, 0x8, R16.reuse ;  /* 0x0000000804187825 */ /* 0x100fe400078e0010 */
        /* <DEDUP_REMOVED lines=47> */
[----:B------:R-:W-:Y:S02]  /*0640*/  IMAD.WIDE.U32 R24, R27, 0x8, R16 ;  /* 0x000000081b187825 */ /* 0x000fe400078e0010 */
[----:B------:R-:W3:Y:S04]  /*0650*/  LDG.E.64 R12, desc[UR6][R14.64+0x38] ;  /* 0x000038060e0c7981 */ /* 0x000ee8000c1e1b00 */
[----:B------:R-:W3:Y:S01]  /*0660*/  LDG.E.64 R24, desc[UR6][R24.64] ;  /* 0x0000000618187981 */ /* 0x000ee2000c1e1b00 */
[----:B------:R-:W-:-:S04]  /*0670*/  UIADD3 UR4, UPT, UPT, UR4, 0x10, URZ ;  /* 0x0000001004047890 */ /* 0x000fc8000fffe0ff */
[----:B------:R-:W-:Y:S01]  /*0680*/  UISETP.NE.AND UP0, UPT, UR4, 0x400, UPT ;  /* 0x000004000400788c */ /* 0x000fe2000bf05270 */
[----:B------:R-:W-:-:S04]  /*0690*/  IADD3 R16, P0, PT, R16, 0x20000, RZ ;  /* 0x0002000010107810 */ /* 0x000fc80007f1e0ff */
[----:B------:R-:W-:Y:S01]  /*06a0*/  IADD3.X R17, PT, PT, RZ, R17, RZ, P0, !PT ;  /* 0x00000011ff117210 */ /* 0x000fe200007fe4ff */
[----:B--2---:R-:W-:Y:S01]  /*06b0*/  DFMA R18, R18, R20, R22 ;  /* 0x000000141212722b */ /* 0x004fe20000000016 */
[----:B------:R-:W-:-:S04]  /*06c0*/  IADD3 R22, P1, PT, R14, 0x80, RZ ;  /* 0x000000800e167810 */ /* 0x000fc80007f3e0ff */
[----:B------:R-:W-:-:S03]  /*06d0*/  IADD3.X R23, PT, PT, RZ, R15, RZ, P1, !PT ;  /* 0x0000000fff177210 */ /* 0x000fc60000ffe4ff */
[----:B---3--:R-:W-:Y:S01]  /*06e0*/  DFMA R20, R12, R24, R18 ;  /* 0x000000180c14722b */ /* 0x008fe20000000012 */
[----:B------:R-:W-:Y:S10]  /*06f0*/  BRA.U UP0, `(.L_x_0) ;  /* 0xfffffff900dc7547 */ /* 0x000ff4000b83ffff */
[----:B------:R-:W0:Y:S02]  /*0700*/  LDC.64 R2, c[0x0][0x390] ;  /* 0x0000e400ff027b82 */ /* 0x000e240000000a00 */
[----:B0-----:R-:W-:-:S05]  /*0710*/  IMAD.WIDE.U32 R2, R0, 0x8, R2 ;  /* 0x0000000800027825 */ /* 0x001fca00078e0002 */
[----:B------:R-:W-:Y:S01]  /*0720*/  STG.E.64 desc[UR6][R2.64], R20 ;  /* 0x0000001402007986 */ /* 0x000fe2000c101b06 */
[----:B------:R-:W-:Y:S05]  /*0730*/  EXIT ;  /* 0x000000000000794d */ /* 0x000fea0003800000 */
.L_x_1:
[----:B------:R-:W-:-:S00]  /*0740*/  BRA `(.L_x_1) ;  /* 0xfffffffc00fc7947 */ /* 0x000fc0000383ffff */
[----:B------:R-:W-:-:S00]  /*0750*/  NOP ;  /* 0x0000000000007918 */ /* 0x000fc00000000000 */
        /* <DEDUP_REMOVED lines=10> */
.L_x_2:


//--------------------- .nv.shared.reserved.0     --------------------------
	.section	.nv.shared.reserved.0,"aw",@nobits
	.weak		__nv_reservedSMEM_offset_0_alias
	.size		__nv_reservedSMEM_offset_0_alias, 0, 64
	.other		__nv_reservedSMEM_offset_0_alias,@"STO_CUDA_RESERVED_SHARED STV_DEFAULT"
__nv_reservedSMEM_offset_0_alias:
	.zero		0
	.zero		64


//--------------------- .nv.constant0._Z10CUDA_mmultPKdS0_Pd --------------------------
	.section	.nv.constant0._Z10CUDA_mmultPKdS0_Pd,"a",@progbits
	.sectionflags	@""
	.align	4
.nv.constant0._Z10CUDA_mmultPKdS0_Pd:
	.zero		920


//--------------------- SYMBOLS --------------------------

	.type		.nv.reservedSmem.offset0,@object
	.size		.nv.reservedSmem.offset0,0x4
